//
// Generated by NVIDIA NVVM Compiler
//
// Compiler Build ID: CL-36424714
// Cuda compilation tools, release 13.0, V13.0.88
// Based on NVVM 20.0.0
//

.version 9.0
.target sm_100
.address_size 64

	// .globl	_ZN8solution13convolution2DEPfS0_S0_ii

.visible .entry _ZN8solution13convolution2DEPfS0_S0_ii(
	.param .u64 .ptr .align 1 _ZN8solution13convolution2DEPfS0_S0_ii_param_0,
	.param .u64 .ptr .align 1 _ZN8solution13convolution2DEPfS0_S0_ii_param_1,
	.param .u64 .ptr .align 1 _ZN8solution13convolution2DEPfS0_S0_ii_param_2,
	.param .u32 _ZN8solution13convolution2DEPfS0_S0_ii_param_3,
	.param .u32 _ZN8solution13convolution2DEPfS0_S0_ii_param_4
)
{
	.reg .pred 	%p<33>;
	.reg .b32 	%r<25>;
	.reg .b32 	%f<47>;
	.reg .b64 	%rd<28>;

	ld.param.u64 	%rd8, [_ZN8solution13convolution2DEPfS0_S0_ii_param_0];
	ld.param.u64 	%rd9, [_ZN8solution13convolution2DEPfS0_S0_ii_param_1];
	ld.param.u64 	%rd7, [_ZN8solution13convolution2DEPfS0_S0_ii_param_2];
	ld.param.u32 	%r7, [_ZN8solution13convolution2DEPfS0_S0_ii_param_3];
	ld.param.u32 	%r8, [_ZN8solution13convolution2DEPfS0_S0_ii_param_4];
	cvta.to.global.u64 	%rd1, %rd8;
	cvta.to.global.u64 	%rd2, %rd9;
	mov.u32 	%r9, %ctaid.x;
	mov.u32 	%r10, %ntid.x;
	mov.u32 	%r11, %tid.x;
	mad.lo.s32 	%r1, %r9, %r10, %r11;
	mov.u32 	%r12, %ctaid.y;
	mov.u32 	%r13, %ntid.y;
	mov.u32 	%r14, %tid.y;
	mad.lo.s32 	%r2, %r12, %r13, %r14;
	add.s32 	%r3, %r8, %r2;
	max.s32 	%r15, %r1, %r3;
	setp.ge.s32 	%p4, %r15, %r7;
	@%p4 bra 	$L__BB0_20;
	add.s32 	%r16, %r3, -1;
	mul.lo.s32 	%r4, %r16, %r7;
	cvt.s64.s32 	%rd10, %r4;
	cvt.s64.s32 	%rd3, %r1;
	add.s64 	%rd11, %rd3, %rd10;
	shl.b64 	%rd12, %rd11, 2;
	add.s64 	%rd4, %rd1, %rd12;
	mov.f32 	%f39, 0f00000000;
	min.s32 	%r17, %r3, %r1;
	setp.lt.s32 	%p5, %r17, 1;
	@%p5 bra 	$L__BB0_3;
	ld.global.f32 	%f20, [%rd2];
	ld.global.f32 	%f21, [%rd4+-4];
	fma.rn.f32 	%f39, %f20, %f21, 0f00000000;
$L__BB0_3:
	setp.lt.s32 	%p6, %r3, 1;
	setp.lt.s32 	%p7, %r1, 0;
	or.pred  	%p8, %p6, %p7;
	@%p8 bra 	$L__BB0_5;
	ld.global.f32 	%f22, [%rd2+4];
	add.s32 	%r18, %r1, %r4;
	mul.wide.s32 	%rd13, %r18, 4;
	add.s64 	%rd14, %rd1, %rd13;
	ld.global.f32 	%f23, [%rd14];
	fma.rn.f32 	%f39, %f22, %f23, %f39;
$L__BB0_5:
	setp.lt.s32 	%p9, %r3, 1;
	add.s32 	%r19, %r1, 1;
	setp.gt.s32 	%p10, %r1, -2;
	setp.lt.s32 	%p11, %r19, %r7;
	and.pred  	%p1, %p10, %p11;
	not.pred 	%p13, %p1;
	or.pred  	%p14, %p9, %p13;
	@%p14 bra 	$L__BB0_7;
	ld.global.f32 	%f24, [%rd2+8];
	ld.global.f32 	%f25, [%rd4+4];
	fma.rn.f32 	%f39, %f24, %f25, %f39;
$L__BB0_7:
	setp.gt.s32 	%p15, %r1, 0;
	setp.lt.s32 	%p16, %r3, 0;
	mul.lo.s32 	%r5, %r3, %r7;
	setp.le.s32 	%p17, %r1, %r7;
	and.pred  	%p2, %p15, %p17;
	not.pred 	%p18, %p2;
	cvt.s64.s32 	%rd15, %r5;
	add.s64 	%rd16, %rd3, %rd15;
	shl.b64 	%rd17, %rd16, 2;
	add.s64 	%rd5, %rd1, %rd17;
	or.pred  	%p19, %p16, %p18;
	@%p19 bra 	$L__BB0_9;
	ld.global.f32 	%f26, [%rd2+12];
	ld.global.f32 	%f27, [%rd5+-4];
	fma.rn.f32 	%f39, %f26, %f27, %f39;
$L__BB0_9:
	or.b32  	%r20, %r3, %r1;
	setp.lt.s32 	%p20, %r20, 0;
	@%p20 bra 	$L__BB0_11;
	ld.global.f32 	%f28, [%rd2+16];
	add.s32 	%r21, %r1, %r5;
	mul.wide.s32 	%rd18, %r21, 4;
	add.s64 	%rd19, %rd1, %rd18;
	ld.global.f32 	%f29, [%rd19];
	fma.rn.f32 	%f39, %f28, %f29, %f39;
$L__BB0_11:
	setp.lt.s32 	%p21, %r3, 0;
	or.pred  	%p23, %p21, %p13;
	@%p23 bra 	$L__BB0_13;
	ld.global.f32 	%f30, [%rd2+20];
	ld.global.f32 	%f31, [%rd5+4];
	fma.rn.f32 	%f39, %f30, %f31, %f39;
$L__BB0_13:
	add.s32 	%r22, %r3, 1;
	setp.gt.s32 	%p24, %r3, -2;
	setp.lt.s32 	%p25, %r22, %r7;
	and.pred  	%p3, %p24, %p25;
	add.s32 	%r6, %r5, %r7;
	and.pred  	%p26, %p3, %p2;
	cvt.s64.s32 	%rd20, %r6;
	add.s64 	%rd21, %rd3, %rd20;
	shl.b64 	%rd22, %rd21, 2;
	add.s64 	%rd6, %rd1, %rd22;
	not.pred 	%p27, %p26;
	@%p27 bra 	$L__BB0_15;
	ld.global.f32 	%f32, [%rd2+24];
	ld.global.f32 	%f33, [%rd6+-4];
	fma.rn.f32 	%f39, %f32, %f33, %f39;
$L__BB0_15:
	setp.lt.s32 	%p28, %r1, 0;
	not.pred 	%p29, %p3;
	or.pred  	%p30, %p29, %p28;
	@%p30 bra 	$L__BB0_17;
	ld.global.f32 	%f34, [%rd2+28];
	add.s32 	%r23, %r1, %r6;
	mul.wide.s32 	%rd23, %r23, 4;
	add.s64 	%rd24, %rd1, %rd23;
	ld.global.f32 	%f35, [%rd24];
	fma.rn.f32 	%f39, %f34, %f35, %f39;
$L__BB0_17:
	and.pred  	%p31, %p3, %p1;
	not.pred 	%p32, %p31;
	@%p32 bra 	$L__BB0_19;
	ld.global.f32 	%f36, [%rd2+32];
	ld.global.f32 	%f37, [%rd6+4];
	fma.rn.f32 	%f39, %f36, %f37, %f39;
$L__BB0_19:
	mad.lo.s32 	%r24, %r7, %r2, %r1;
	cvta.to.global.u64 	%rd25, %rd7;
	mul.wide.s32 	%rd26, %r24, 4;
	add.s64 	%rd27, %rd25, %rd26;
	st.global.f32 	[%rd27], %f39;
$L__BB0_20:
	ret;

}


// ===== COMPILED SASS (sm_100) =====

	.target	sm_100

	.elftype	@"ET_EXEC"


//--------------------- .note.nv.tkinfo           --------------------------
	.section	.note.nv.tkinfo,"",@"SHT_NOTE"
	.sectionflags	@"SHF_NOTE_NV_TKINFO"
	.tkinfo
        /*0018*/ 	.word	0x00000002
        /*0030*/ 	.string	""
        /*0030*/ 	.string	"ptxas"
        /*0030*/ 	.string	"Cuda compilation tools, release 13.0, V13.0.88"
        /*0030*/ 	.string	"Build cuda_13.0.r13.0/compiler.36424714_0"
        /*0030*/ 	.string	"-arch sm_100 -m 64 "



//--------------------- .note.nv.cuinfo           --------------------------
	.section	.note.nv.cuinfo,"",@"SHT_NOTE"
	.sectionflags	@"SHF_NOTE_NV_CUINFO"
        /*0018*/ 	.short	0x0002
        /*001a*/ 	.short	0x0064
        /*001c*/ 	.short	0x0082
	.zero		2


//--------------------- .nv.info                  --------------------------
	.section	.nv.info,"",@"SHT_CUDA_INFO"
	.align	4


	//----- nvinfo : EIATTR_REGCOUNT
	.align		4
        /*0000*/ 	.byte	0x04, 0x2f
        /*0002*/ 	.short	(.L_1 - .L_0)
	.align		4
.L_0:
        /*0004*/ 	.word	index@(_ZN8solution13convolution2DEPfS0_S0_ii)
        /*0008*/ 	.word	0x00000020


	//----- nvinfo : EIATTR_FRAME_SIZE
	.align		4
.L_1:
        /*000c*/ 	.byte	0x04, 0x11
        /*000e*/ 	.short	(.L_3 - .L_2)
	.align		4
.L_2:
        /*0010*/ 	.word	index@(_ZN8solution13convolution2DEPfS0_S0_ii)
        /*0014*/ 	.word	0x00000000


	//----- nvinfo : EIATTR_MIN_STACK_SIZE
	.align		4
.L_3:
        /*0018*/ 	.byte	0x04, 0x12
        /*001a*/ 	.short	(.L_5 - .L_4)
	.align		4
.L_4:
        /*001c*/ 	.word	index@(_ZN8solution13convolution2DEPfS0_S0_ii)
        /*0020*/ 	.word	0x00000000
.L_5:


//--------------------- .nv.compat                --------------------------
	.section	.nv.compat,"",@"SHT_CUDA_COMPAT_INFO"
	.align	4
        /*0000*/ 	.byte	0x02, 0x09, 0x00, 0x00, 0x02, 0x02, 0x01, 0x00, 0x02, 0x05, 0x05, 0x00, 0x03, 0x07, 0x01, 0x01
        /*0010*/ 	.byte	0x02, 0x03, 0x00, 0x00, 0x02, 0x06, 0x01, 0x00, 0x04, 0x0b, 0x08, 0x00, 0x09, 0x00, 0x00, 0x00
        /*0020*/ 	.byte	0x00, 0x00, 0x00, 0x00


//--------------------- .nv.info._ZN8solution13convolution2DEPfS0_S0_ii --------------------------
	.section	.nv.info._ZN8solution13convolution2DEPfS0_S0_ii,"",@"SHT_CUDA_INFO"
	.sectionflags	@""
	.align	4


	//----- nvinfo : EIATTR_CUDA_API_VERSION
	.align		4
        /*0000*/ 	.byte	0x04, 0x37
        /*0002*/ 	.short	(.L_7 - .L_6)
.L_6:
        /*0004*/ 	.word	0x00000082


	//----- nvinfo : EIATTR_KPARAM_INFO
	.align		4
.L_7:
        /*0008*/ 	.byte	0x04, 0x17
        /*000a*/ 	.short	(.L_9 - .L_8)
.L_8:
        /*000c*/ 	.word	0x00000000
        /*0010*/ 	.short	0x0004
        /*0012*/ 	.short	0x001c
        /*0014*/ 	.byte	0x00, 0xf0, 0x11, 0x00


	//----- nvinfo : EIATTR_KPARAM_INFO
	.align		4
.L_9:
        /*0018*/ 	.byte	0x04, 0x17
        /*001a*/ 	.short	(.L_11 - .L_10)
.L_10:
        /*001c*/ 	.word	0x00000000
        /*0020*/ 	.short	0x0003
        /*0022*/ 	.short	0x0018
        /*0024*/ 	.byte	0x00, 0xf0, 0x11, 0x00


	//----- nvinfo : EIATTR_KPARAM_INFO
	.align		4
.L_11:
        /*0028*/ 	.byte	0x04, 0x17
        /*002a*/ 	.short	(.L_13 - .L_12)
.L_12:
        /*002c*/ 	.word	0x00000000
        /*0030*/ 	.short	0x0002
        /*0032*/ 	.short	0x0010
        /*0034*/ 	.byte	0x00, 0xf5, 0x21, 0x00


	//----- nvinfo : EIATTR_KPARAM_INFO
	.align		4
.L_13:
        /*0038*/ 	.byte	0x04, 0x17
        /*003a*/ 	.short	(.L_15 - .L_14)
.L_14:
        /*003c*/ 	.word	0x00000000
        /*0040*/ 	.short	0x0001
        /*0042*/ 	.short	0x0008
        /*0044*/ 	.byte	0x00, 0xf5, 0x21, 0x00


	//----- nvinfo : EIATTR_KPARAM_INFO
	.align		4
.L_15:
        /*0048*/ 	.byte	0x04, 0x17
        /*004a*/ 	.short	(.L_17 - .L_16)
.L_16:
        /*004c*/ 	.word	0x00000000
        /*0050*/ 	.short	0x0000
        /*0052*/ 	.short	0x0000
        /*0054*/ 	.byte	0x00, 0xf5, 0x21, 0x00


	//----- nvinfo : EIATTR_SPARSE_MMA_MASK
	.align		4
.L_17:
        /*0058*/ 	.byte	0x03, 0x50
        /*005a*/ 	.short	0x0000


	//----- nvinfo : EIATTR_MAXREG_COUNT
	.align		4
        /*005c*/ 	.byte	0x03, 0x1b
        /*005e*/ 	.short	0x00ff


	//----- nvinfo : EIATTR_MERCURY_ISA_VERSION
	.align		4
        /*0060*/ 	.byte	0x03, 0x5f
        /*0062*/ 	.short	0x0101


	//----- nvinfo : EIATTR_VRC_CTA_INIT_COUNT
	.align		4
        /*0064*/ 	.byte	0x02, 0x4a
	.zero		1
	.zero		1


	//----- nvinfo : EIATTR_EXIT_INSTR_OFFSETS
	.align		4
        /*0068*/ 	.byte	0x04, 0x1c
        /*006a*/ 	.short	(.L_19 - .L_18)


	//   ....[0]....
.L_18:
        /*006c*/ 	.word	0x000000d0


	//   ....[1]....
        /*0070*/ 	.word	0x00000670


	//----- nvinfo : EIATTR_CBANK_PARAM_SIZE
	.align		4
.L_19:
        /*0074*/ 	.byte	0x03, 0x19
        /*0076*/ 	.short	0x0020


	//----- nvinfo : EIATTR_PARAM_CBANK
	.align		4
        /*0078*/ 	.byte	0x04, 0x0a
        /*007a*/ 	.short	(.L_21 - .L_20)
	.align		4
.L_20:
        /*007c*/ 	.word	index@(.nv.constant0._ZN8solution13convolution2DEPfS0_S0_ii)
        /*0080*/ 	.short	0x0380
        /*0082*/ 	.short	0x0020


	//----- nvinfo : EIATTR_SW_WAR
	.align		4
.L_21:
        /*0084*/ 	.byte	0x04, 0x36
        /*0086*/ 	.short	(.L_23 - .L_22)
.L_22:
        /*0088*/ 	.word	0x00000008
.L_23:


//--------------------- .nv.callgraph             --------------------------
	.section	.nv.callgraph,"",@"SHT_CUDA_CALLGRAPH"
	.align	4
	.sectionentsize	8
	.align		4
        /*0000*/ 	.word	0x00000000
	.align		4
        /*0004*/ 	.word	0xffffffff
	.align		4
        /*0008*/ 	.word	0x00000000
	.align		4
        /*000c*/ 	.word	0xfffffffe
	.align		4
        /*0010*/ 	.word	0x00000000
	.align		4
        /*0014*/ 	.word	0xfffffffd
	.align		4
        /*0018*/ 	.word	0x00000000
	.align		4
        /*001c*/ 	.word	0xfffffffc


//--------------------- .text._ZN8solution13convolution2DEPfS0_S0_ii --------------------------
	.section	.text._ZN8solution13convolution2DEPfS0_S0_ii,"ax",@progbits
	.align	128
        .global         _ZN8solution13convolution2DEPfS0_S0_ii
        .type           _ZN8solution13convolution2DEPfS0_S0_ii,@function
        .size           _ZN8solution13convolution2DEPfS0_S0_ii,(.L_x_1 - _ZN8solution13convolution2DEPfS0_S0_ii)
        .other          _ZN8solution13convolution2DEPfS0_S0_ii,@"STO_CUDA_ENTRY STV_DEFAULT"
_ZN8solution13convolution2DEPfS0_S0_ii:
.text._ZN8solution13convolution2DEPfS0_S0_ii:
[----:B------:R-:W-:Y:S01]  /*0000*/  LDC R1, c[0x0][0x37c] ;  /* 0x0000df00ff017b82 */ /* 0x000fe20000000800 */
[----:B------:R-:W0:Y:S07]  /*0010*/  S2R R0, SR_TID.Y ;  /* 0x0000000000007919 */ /* 0x000e2e0000002200 */
[----:B------:R-:W1:Y:S01]  /*0020*/  LDC R26, c[0x0][0x360] ;  /* 0x0000d800ff1a7b82 */ /* 0x000e620000000800 */
[----:B------:R-:W2:Y:S01]  /*0030*/  LDCU.64 UR6, c[0x0][0x398] ;  /* 0x00007300ff0677ac */ /* 0x000ea20008000a00 */
[----:B------:R-:W1:Y:S06]  /*0040*/  S2R R3, SR_TID.X ;  /* 0x0000000000037919 */ /* 0x000e6c0000002100 */
[----:B------:R-:W0:Y:S08]  /*0050*/  S2UR UR5, SR_CTAID.Y ;  /* 0x00000000000579c3 */ /* 0x000e300000002600 */
[----:B------:R-:W0:Y:S08]  /*0060*/  LDC R25, c[0x0][0x364] ;  /* 0x0000d900ff197b82 */ /* 0x000e300000000800 */
[----:B------:R-:W1:Y:S01]  /*0070*/  S2UR UR4, SR_CTAID.X ;  /* 0x00000000000479c3 */ /* 0x000e620000002500 */
[----:B0-----:R-:W-:-:S04]  /*0080*/  IMAD R25, R25, UR5, R0 ;  /* 0x0000000519197c24 */ /* 0x001fc8000f8e0200 */
[----:B--2---:R-:W-:Y:S02]  /*0090*/  VIADD R9, R25, UR7 ;  /* 0x0000000719097c36 */ /* 0x004fe40008000000 */
[----:B-1----:R-:W-:-:S05]  /*00a0*/  IMAD R26, R26, UR4, R3 ;  /* 0x000000041a1a7c24 */ /* 0x002fca000f8e0203 */
[----:B------:R-:W-:-:S04]  /*00b0*/  VIMNMX R0, PT, PT, R26, R9, !PT ;  /* 0x000000091a007248 */ /* 0x000fc80007fe0100 */
[----:B------:R-:W-:-:S13]  /*00c0*/  ISETP.GE.AND P0, PT, R0, UR6, PT ;  /* 0x0000000600007c0c */ /* 0x000fda000bf06270 */
[----:B------:R-:W-:Y:S05]  /*00d0*/  @P0 EXIT ;  /* 0x000000000000094d */ /* 0x000fea0003800000 */
[C---:B------:R-:W-:Y:S01]  /*00e0*/  ISETP.GE.AND P0, PT, R26.reuse, RZ, PT ;  /* 0x000000ff1a00720c */ /* 0x040fe20003f06270 */
[----:B------:R-:W0:Y:S01]  /*00f0*/  LDCU.64 UR8, c[0x0][0x380] ;  /* 0x00007000ff0877ac */ /* 0x000e220008000a00 */
[----:B------:R-:W-:Y:S02]  /*0100*/  VIMNMX R0, PT, PT, R26, R9, PT ;  /* 0x000000091a007248 */ /* 0x000fe40003fe0100 */
[C---:B------:R-:W-:Y:S01]  /*0110*/  ISETP.LT.OR P0, PT, R9.reuse, 0x1, !P0 ;  /* 0x000000010900780c */ /* 0x040fe20004701670 */
[----:B------:R-:W1:Y:S01]  /*0120*/  LDCU.64 UR4, c[0x0][0x358] ;  /* 0x00006b00ff0477ac */ /* 0x000e620008000a00 */
[----:B------:R-:W-:Y:S01]  /*0130*/  ISETP.GE.AND P3, PT, R0, 0x1, PT ;  /* 0x000000010000780c */ /* 0x000fe20003f66270 */
[----:B------:R-:W-:Y:S01]  /*0140*/  VIADD R0, R9, 0xffffffff ;  /* 0xffffffff09007836 */ /* 0x000fe20000000000 */
[----:B------:R-:W-:-:S03]  /*0150*/  SHF.R.S32.HI R6, RZ, 0x1f, R26 ;  /* 0x0000001fff067819 */ /* 0x000fc6000001141a */
[----:B------:R-:W-:-:S05]  /*0160*/  IMAD R3, R0, UR6, RZ ;  /* 0x0000000600037c24 */ /* 0x000fca000f8e02ff */
[C---:B------:R-:W-:Y:S01]  /*0170*/  IADD3 R0, P1, PT, R26.reuse, R3, RZ ;  /* 0x000000031a007210 */ /* 0x040fe20007f3e0ff */
[----:B------:R-:W2:Y:S03]  /*0180*/  @!P0 LDC.64 R16, c[0x0][0x380] ;  /* 0x0000e000ff108b82 */ /* 0x000ea60000000a00 */
[----:B------:R-:W-:Y:S01]  /*0190*/  LEA.HI.X.SX32 R5, R3, R6, 0x1, P1 ;  /* 0x0000000603057211 */ /* 0x000fe200008f0eff */
[----:B------:R-:W-:Y:S01]  /*01a0*/  @!P0 IMAD.IADD R3, R26, 0x1, R3 ;  /* 0x000000011a038824 */ /* 0x000fe200078e0203 */
[----:B0-----:R-:W-:-:S03]  /*01b0*/  LEA R4, P1, R0, UR8, 0x2 ;  /* 0x0000000800047c11 */ /* 0x001fc6000f8210ff */
[----:B------:R-:W0:Y:S01]  /*01c0*/  @P3 LDC.64 R12, c[0x0][0x388] ;  /* 0x0000e200ff0c3b82 */ /* 0x000e220000000a00 */
[----:B------:R-:W-:-:S05]  /*01d0*/  LEA.HI.X R5, R0, UR9, R5, 0x2, P1 ;  /* 0x0000000900057c11 */ /* 0x000fca00088f1405 */
[----:B-1----:R-:W3:Y:S02]  /*01e0*/  @P3 LDG.E R7, desc[UR4][R4.64+-0x4] ;  /* 0xfffffc0404073981 */ /* 0x002ee4000c1e1900 */
[----:B------:R-:W1:Y:S01]  /*01f0*/  @!P0 LDC.64 R10, c[0x0][0x388] ;  /* 0x0000e200ff0a8b82 */ /* 0x000e620000000a00 */
[----:B--2---:R-:W-:-:S06]  /*0200*/  @!P0 IMAD.WIDE R16, R3, 0x4, R16 ;  /* 0x0000000403108825 */ /* 0x004fcc00078e0210 */
[----:B------:R-:W2:Y:S04]  /*0210*/  @!P0 LDG.E R16, desc[UR4][R16.64] ;  /* 0x0000000410108981 */ /* 0x000ea8000c1e1900 */
[----:B0-----:R0:W3:Y:S04]  /*0220*/  @P3 LDG.E R0, desc[UR4][R12.64] ;  /* 0x000000040c003981 */ /* 0x0010e8000c1e1900 */
[----:B-1----:R-:W2:Y:S01]  /*0230*/  @!P0 LDG.E R11, desc[UR4][R10.64+0x4] ;  /* 0x000004040a0b8981 */ /* 0x002ea2000c1e1900 */
[----:B------:R-:W-:Y:S02]  /*0240*/  IMAD R15, R9, UR6, RZ ;  /* 0x00000006090f7c24 */ /* 0x000fe4000f8e02ff */
[----:B------:R-:W-:-:S03]  /*0250*/  VIADD R3, R26, 0x1 ;  /* 0x000000011a037836 */ /* 0x000fc60000000000 */
[----:B------:R-:W-:Y:S02]  /*0260*/  IADD3 R14, P1, PT, R26, R15, RZ ;  /* 0x0000000f1a0e7210 */ /* 0x000fe40007f3e0ff */
[----:B------:R-:W-:Y:S02]  /*0270*/  LOP3.LUT R8, R9, R26, RZ, 0xfc, !PT ;  /* 0x0000001a09087212 */ /* 0x000fe400078efcff */
[----:B------:R-:W-:Y:S02]  /*0280*/  LEA.HI.X.SX32 R19, R15, R6, 0x1, P1 ;  /* 0x000000060f137211 */ /* 0x000fe400008f0eff */
[----:B------:R-:W-:Y:S02]  /*0290*/  LEA R2, P2, R14, UR8, 0x2 ;  /* 0x000000080e027c11 */ /* 0x000fe4000f8410ff */
[----:B------:R-:W-:Y:S02]  /*02a0*/  ISETP.GE.AND P1, PT, R3, UR6, PT ;  /* 0x0000000603007c0c */ /* 0x000fe4000bf26270 */
[----:B------:R-:W-:-:S02]  /*02b0*/  ISETP.GE.AND P5, PT, R8, RZ, PT ;  /* 0x000000ff0800720c */ /* 0x000fc40003fa6270 */
[----:B------:R-:W-:Y:S01]  /*02c0*/  LEA.HI.X R3, R14, UR9, R19, 0x2, P2 ;  /* 0x000000090e037c11 */ /* 0x000fe200090f1413 */
[----:B------:R-:W-:Y:S01]  /*02d0*/  VIADD R27, R15, UR6 ;  /* 0x000000060f1b7c36 */ /* 0x000fe20008000000 */
[C---:B------:R-:W-:Y:S02]  /*02e0*/  ISETP.GT.AND P2, PT, R26.reuse, UR6, PT ;  /* 0x000000061a007c0c */ /* 0x040fe4000bf44270 */
[C---:B------:R-:W-:Y:S01]  /*02f0*/  ISETP.GT.AND P1, PT, R26.reuse, -0x2, !P1 ;  /* 0xfffffffe1a00780c */ /* 0x040fe20004f24270 */
[----:B------:R-:W-:Y:S01]  /*0300*/  IMAD.MOV.U32 R24, RZ, RZ, RZ ;  /* 0x000000ffff187224 */ /* 0x000fe200078e00ff */
[----:B------:R-:W-:-:S04]  /*0310*/  ISETP.GT.AND P2, PT, R26, RZ, !P2 ;  /* 0x000000ff1a00720c */ /* 0x000fc80005744270 */
[----:B------:R-:W-:Y:S01]  /*0320*/  ISETP.LT.OR P6, PT, R9, RZ, !P2 ;  /* 0x000000ff0900720c */ /* 0x000fe200057c1670 */
[----:B------:R-:W1:Y:S01]  /*0330*/  @P5 LDC.64 R20, c[0x0][0x380] ;  /* 0x0000e000ff145b82 */ /* 0x000e620000000a00 */
[----:B------:R-:W-:-:S07]  /*0340*/  @P5 IMAD.IADD R23, R26, 0x1, R15 ;  /* 0x000000011a175824 */ /* 0x000fce00078e020f */
[----:B0-----:R-:W0:Y:S01]  /*0350*/  @P5 LDC.64 R12, c[0x0][0x388] ;  /* 0x0000e200ff0c5b82 */ /* 0x001e220000000a00 */
[----:B-1----:R-:W-:-:S06]  /*0360*/  @P5 IMAD.WIDE R20, R23, 0x4, R20 ;  /* 0x0000000417145825 */ /* 0x002fcc00078e0214 */
[----:B------:R-:W4:Y:S04]  /*0370*/  @P5 LDG.E R21, desc[UR4][R20.64] ;  /* 0x0000000414155981 */ /* 0x000f28000c1e1900 */
[----:B0-----:R-:W4:Y:S01]  /*0380*/  @P5 LDG.E R13, desc[UR4][R12.64+0x10] ;  /* 0x000010040c0d5981 */ /* 0x001f22000c1e1900 */
[----:B---3--:R-:W-:Y:S01]  /*0390*/  @P3 FFMA R24, R0, R7, RZ ;  /* 0x0000000700183223 */ /* 0x008fe200000000ff */
[C---:B------:R-:W-:Y:S01]  /*03a0*/  ISETP.LT.OR P3, PT, R9.reuse, 0x1, !P1 ;  /* 0x000000010900780c */ /* 0x040fe20004f61670 */
[----:B------:R-:W-:Y:S01]  /*03b0*/  VIADD R7, R9, 0x1 ;  /* 0x0000000109077836 */ /* 0x000fe20000000000 */
[----:B------:R-:W-:Y:S01]  /*03c0*/  IADD3 R0, P4, PT, R26, R27, RZ ;  /* 0x0000001b1a007210 */ /* 0x000fe20007f9e0ff */
[----:B--2---:R-:W-:-:S03]  /*03d0*/  @!P0 FFMA R24, R11, R16, R24 ;  /* 0x000000100b188223 */ /* 0x004fc60000000018 */
[----:B------:R-:W-:Y:S02]  /*03e0*/  ISETP.GE.AND P0, PT, R7, UR6, PT ;  /* 0x0000000607007c0c */ /* 0x000fe4000bf06270 */
[----:B------:R-:W-:Y:S02]  /*03f0*/  LEA.HI.X.SX32 R7, R27, R6, 0x1, P4 ;  /* 0x000000061b077211 */ /* 0x000fe400020f0eff */
[C---:B------:R-:W-:Y:S02]  /*0400*/  LEA R6, P4, R0.reuse, UR8, 0x2 ;  /* 0x0000000800067c11 */ /* 0x040fe4000f8810ff */
[C---:B------:R-:W-:Y:S01]  /*0410*/  ISETP.GT.AND P0, PT, R9.reuse, -0x2, !P0 ;  /* 0xfffffffe0900780c */ /* 0x040fe20004704270 */
[----:B------:R0:W2:Y:S01]  /*0420*/  @!P3 LDG.E R5, desc[UR4][R4.64+0x4] ;  /* 0x000004040405b981 */ /* 0x0000a2000c1e1900 */
[----:B------:R-:W-:Y:S02]  /*0430*/  LEA.HI.X R7, R0, UR9, R7, 0x2, P4 ;  /* 0x0000000900077c11 */ /* 0x000fe4000a0f1407 */
[----:B------:R-:W-:Y:S01]  /*0440*/  ISETP.LT.OR P4, PT, R9, RZ, !P1 ;  /* 0x000000ff0900720c */ /* 0x000fe20004f81670 */
[----:B------:R-:W1:Y:S01]  /*0450*/  @!P6 LDC.64 R10, c[0x0][0x388] ;  /* 0x0000e200ff0aeb82 */ /* 0x000e620000000a00 */
[----:B------:R-:W-:Y:S01]  /*0460*/  PLOP3.LUT P2, PT, P0, P2, PT, 0x80, 0x8 ;  /* 0x000000000008781c */ /* 0x000fe20000745070 */
[----:B------:R-:W3:Y:S01]  /*0470*/  @!P6 LDG.E R0, desc[UR4][R2.64+-0x4] ;  /* 0xfffffc040200e981 */ /* 0x000ee2000c1e1900 */
[----:B------:R-:W-:-:S02]  /*0480*/  PLOP3.LUT P1, PT, P0, P1, PT, 0x80, 0x8 ;  /* 0x000000000008781c */ /* 0x000fc40000723070 */
[----:B------:R-:W-:-:S03]  /*0490*/  ISETP.LT.OR P0, PT, R26, RZ, !P0 ;  /* 0x000000ff1a00720c */ /* 0x000fc60004701670 */
[----:B------:R-:W5:Y:S08]  /*04a0*/  @!P3 LDC.64 R8, c[0x0][0x388] ;  /* 0x0000e200ff08bb82 */ /* 0x000f700000000a00 */
[----:B------:R-:W0:Y:S08]  /*04b0*/  @!P4 LDC.64 R14, c[0x0][0x388] ;  /* 0x0000e200ff0ecb82 */ /* 0x000e300000000a00 */
[----:B------:R-:W4:Y:S01]  /*04c0*/  @!P0 LDC.64 R18, c[0x0][0x380] ;  /* 0x0000e000ff128b82 */ /* 0x000f220000000a00 */
[----:B-1----:R-:W3:Y:S07]  /*04d0*/  @!P6 LDG.E R11, desc[UR4][R10.64+0xc] ;  /* 0x00000c040a0be981 */ /* 0x002eee000c1e1900 */
[----:B------:R-:W1:Y:S01]  /*04e0*/  @P2 LDC.64 R16, c[0x0][0x388] ;  /* 0x0000e200ff102b82 */ /* 0x000e620000000a00 */
[----:B-----5:R-:W2:Y:S07]  /*04f0*/  @!P3 LDG.E R9, desc[UR4][R8.64+0x8] ;  /* 0x000008040809b981 */ /* 0x020eae000c1e1900 */
[----:B------:R-:W5:Y:S08]  /*0500*/  @!P0 LDC.64 R22, c[0x0][0x388] ;  /* 0x0000e200ff168b82 */ /* 0x000f700000000a00 */
[----:B------:R-:W5:Y:S01]  /*0510*/  @P1 LDC.64 R28, c[0x0][0x388] ;  /* 0x0000e200ff1c1b82 */ /* 0x000f620000000a00 */
[----:B0-----:R-:W-:Y:S01]  /*0520*/  @!P0 IMAD.IADD R4, R26, 0x1, R27 ;  /* 0x000000011a048824 */ /* 0x001fe200078e021b */
[----:B------:R-:W3:Y:S04]  /*0530*/  @!P4 LDG.E R15, desc[UR4][R14.64+0x14] ;  /* 0x000014040e0fc981 */ /* 0x000ee8000c1e1900 */
[----:B------:R0:W3:Y:S01]  /*0540*/  @!P4 LDG.E R27, desc[UR4][R2.64+0x4] ;  /* 0x00000404021bc981 */ /* 0x0000e2000c1e1900 */
[----:B----4-:R-:W-:-:S03]  /*0550*/  @!P0 IMAD.WIDE R18, R4, 0x4, R18 ;  /* 0x0000000404128825 */ /* 0x010fc600078e0212 */
[----:B-1----:R-:W4:Y:S04]  /*0560*/  @P2 LDG.E R17, desc[UR4][R16.64+0x18] ;  /* 0x0000180410112981 */ /* 0x002f28000c1e1900 */
[----:B------:R-:W4:Y:S01]  /*0570*/  @P2 LDG.E R4, desc[UR4][R6.64+-0x4] ;  /* 0xfffffc0406042981 */ /* 0x000f22000c1e1900 */
[----:B0-----:R-:W0:Y:S03]  /*0580*/  LDC.64 R2, c[0x0][0x390] ;  /* 0x0000e400ff027b82 */ /* 0x001e260000000a00 */
[----:B------:R-:W4:Y:S04]  /*0590*/  @!P0 LDG.E R18, desc[UR4][R18.64] ;  /* 0x0000000412128981 */ /* 0x000f28000c1e1900 */
[----:B-----5:R-:W5:Y:S04]  /*05a0*/  @!P0 LDG.E R23, desc[UR4][R22.64+0x1c] ;  /* 0x00001c0416178981 */ /* 0x020f68000c1e1900 */
[----:B------:R-:W5:Y:S04]  /*05b0*/  @P1 LDG.E R8, desc[UR4][R6.64+0x4] ;  /* 0x0000040406081981 */ /* 0x000f68000c1e1900 */
[----:B------:R-:W5:Y:S01]  /*05c0*/  @P1 LDG.E R29, desc[UR4][R28.64+0x20] ;  /* 0x000020041c1d1981 */ /* 0x000f62000c1e1900 */
[----:B------:R-:W-:-:S04]  /*05d0*/  IMAD R25, R25, UR6, R26 ;  /* 0x0000000619197c24 */ /* 0x000fc8000f8e021a */
[----:B0-----:R-:W-:-:S04]  /*05e0*/  IMAD.WIDE R2, R25, 0x4, R2 ;  /* 0x0000000419027825 */ /* 0x001fc800078e0202 */
[----:B--2---:R-:W-:-:S04]  /*05f0*/  @!P3 FFMA R24, R9, R5, R24 ;  /* 0x000000050918b223 */ /* 0x004fc80000000018 */
[----:B---3--:R-:W-:-:S04]  /*0600*/  @!P6 FFMA R24, R11, R0, R24 ;  /* 0x000000000b18e223 */ /* 0x008fc80000000018 */
[----:B------:R-:W-:-:S04]  /*0610*/  @P5 FFMA R24, R13, R21, R24 ;  /* 0x000000150d185223 */ /* 0x000fc80000000018 */
[----:B------:R-:W-:-:S04]  /*0620*/  @!P4 FFMA R24, R15, R27, R24 ;  /* 0x0000001b0f18c223 */ /* 0x000fc80000000018 */
[----:B----4-:R-:W-:-:S04]  /*0630*/  @P2 FFMA R24, R17, R4, R24 ;  /* 0x0000000411182223 */ /* 0x010fc80000000018 */
[----:B-----5:R-:W-:-:S04]  /*0640*/  @!P0 FFMA R24, R23, R18, R24 ;  /* 0x0000001217188223 */ /* 0x020fc80000000018 */
[----:B------:R-:W-:-:S05]  /*0650*/  @P1 FFMA R24, R29, R8, R24 ;  /* 0x000000081d181223 */ /* 0x000fca0000000018 */
[----:B------:R-:W-:Y:S01]  /*0660*/  STG.E desc[UR4][R2.64], R24 ;  /* 0x0000001802007986 */ /* 0x000fe2000c101904 */
[----:B------:R-:W-:Y:S05]  /*0670*/  EXIT ;  /* 0x000000000000794d */ /* 0x000fea0003800000 */
.L_x_0:
[----:B------:R-:W-:-:S00]  /*0680*/  BRA `(.L_x_0) ;  /* 0xfffffffc00fc7947 */ /* 0x000fc0000383ffff */
[----:B------:R-:W-:-:S00]  /*0690*/  NOP ;  /* 0x0000000000007918 */ /* 0x000fc00000000000 */
        /* <DEDUP_REMOVED lines=14> */
.L_x_1:


//--------------------- .nv.shared.reserved.0     --------------------------
	.section	.nv.shared.reserved.0,"aw",@nobits
	.weak		__nv_reservedSMEM_offset_0_alias
	.size		__nv_reservedSMEM_offset_0_alias, 0, 64
	.other		__nv_reservedSMEM_offset_0_alias,@"STO_CUDA_RESERVED_SHARED STV_DEFAULT"
__nv_reservedSMEM_offset_0_alias:
	.zero		0
	.zero		64


//--------------------- .nv.constant0._ZN8solution13convolution2DEPfS0_S0_ii --------------------------
	.section	.nv.constant0._ZN8solution13convolution2DEPfS0_S0_ii,"a",@progbits
	.sectionflags	@""
	.align	4
.nv.constant0._ZN8solution13convolution2DEPfS0_S0_ii:
	.zero		928


//--------------------- SYMBOLS --------------------------

	.type		.nv.reservedSmem.offset0,@object
	.size		.nv.reservedSmem.offset0,0x4
